//
// Generated by NVIDIA NVVM Compiler
//
// Compiler Build ID: CL-36424714
// Cuda compilation tools, release 13.0, V13.0.88
// Based on NVVM 20.0.0
//

.version 9.0
.target sm_100
.address_size 64

	// .globl	_Z20MatrixMultiplykernelPfS_S_iii

.visible .entry _Z20MatrixMultiplykernelPfS_S_iii(
	.param .u64 .ptr .align 1 _Z20MatrixMultiplykernelPfS_S_iii_param_0,
	.param .u64 .ptr .align 1 _Z20MatrixMultiplykernelPfS_S_iii_param_1,
	.param .u64 .ptr .align 1 _Z20MatrixMultiplykernelPfS_S_iii_param_2,
	.param .u32 _Z20MatrixMultiplykernelPfS_S_iii_param_3,
	.param .u32 _Z20MatrixMultiplykernelPfS_S_iii_param_4,
	.param .u32 _Z20MatrixMultiplykernelPfS_S_iii_param_5
)
{
	.reg .pred 	%p<13>;
	.reg .b32 	%r<43>;
	.reg .b32 	%f<68>;
	.reg .b64 	%rd<53>;

	ld.param.u64 	%rd7, [_Z20MatrixMultiplykernelPfS_S_iii_param_0];
	ld.param.u64 	%rd8, [_Z20MatrixMultiplykernelPfS_S_iii_param_1];
	ld.param.u64 	%rd6, [_Z20MatrixMultiplykernelPfS_S_iii_param_2];
	ld.param.u32 	%r18, [_Z20MatrixMultiplykernelPfS_S_iii_param_3];
	ld.param.u32 	%r19, [_Z20MatrixMultiplykernelPfS_S_iii_param_4];
	ld.param.u32 	%r20, [_Z20MatrixMultiplykernelPfS_S_iii_param_5];
	cvta.to.global.u64 	%rd1, %rd8;
	cvta.to.global.u64 	%rd2, %rd7;
	mov.u32 	%r22, %ctaid.y;
	mov.u32 	%r23, %ntid.y;
	mov.u32 	%r24, %tid.y;
	mad.lo.s32 	%r25, %r22, %r23, %r24;
	mov.u32 	%r26, %ctaid.x;
	mov.u32 	%r27, %ntid.x;
	mov.u32 	%r28, %tid.x;
	mad.lo.s32 	%r2, %r26, %r27, %r28;
	setp.ge.s32 	%p1, %r2, %r19;
	setp.ge.s32 	%p2, %r25, %r20;
	or.pred  	%p3, %p1, %p2;
	@%p3 bra 	$L__BB0_14;
	setp.lt.s32 	%p4, %r18, 1;
	mov.f32 	%f67, 0f00000000;
	@%p4 bra 	$L__BB0_13;
	mul.lo.s32 	%r3, %r18, %r25;
	and.b32  	%r4, %r18, 7;
	setp.lt.u32 	%p5, %r18, 8;
	mov.f32 	%f67, 0f00000000;
	mov.b32 	%r41, 0;
	@%p5 bra 	$L__BB0_5;
	and.b32  	%r41, %r18, 2147483640;
	neg.s32 	%r39, %r41;
	shl.b32 	%r7, %r19, 3;
	mul.wide.u32 	%rd9, %r3, 4;
	add.s64 	%rd10, %rd9, %rd2;
	add.s64 	%rd52, %rd10, 16;
	mov.f32 	%f67, 0f00000000;
	mul.wide.s32 	%rd13, %r19, 4;
	mov.u32 	%r38, %r2;
$L__BB0_4:
	.pragma "nounroll";
	ld.global.f32 	%f17, [%rd52+-16];
	mul.wide.s32 	%rd11, %r38, 4;
	add.s64 	%rd12, %rd1, %rd11;
	ld.global.f32 	%f18, [%rd12];
	fma.rn.f32 	%f19, %f17, %f18, %f67;
	ld.global.f32 	%f20, [%rd52+-12];
	add.s64 	%rd14, %rd12, %rd13;
	ld.global.f32 	%f21, [%rd14];
	fma.rn.f32 	%f22, %f20, %f21, %f19;
	ld.global.f32 	%f23, [%rd52+-8];
	add.s64 	%rd15, %rd14, %rd13;
	ld.global.f32 	%f24, [%rd15];
	fma.rn.f32 	%f25, %f23, %f24, %f22;
	ld.global.f32 	%f26, [%rd52+-4];
	add.s64 	%rd16, %rd15, %rd13;
	ld.global.f32 	%f27, [%rd16];
	fma.rn.f32 	%f28, %f26, %f27, %f25;
	ld.global.f32 	%f29, [%rd52];
	add.s64 	%rd17, %rd16, %rd13;
	ld.global.f32 	%f30, [%rd17];
	fma.rn.f32 	%f31, %f29, %f30, %f28;
	ld.global.f32 	%f32, [%rd52+4];
	add.s64 	%rd18, %rd17, %rd13;
	ld.global.f32 	%f33, [%rd18];
	fma.rn.f32 	%f34, %f32, %f33, %f31;
	ld.global.f32 	%f35, [%rd52+8];
	add.s64 	%rd19, %rd18, %rd13;
	ld.global.f32 	%f36, [%rd19];
	fma.rn.f32 	%f37, %f35, %f36, %f34;
	ld.global.f32 	%f38, [%rd52+12];
	add.s64 	%rd20, %rd19, %rd13;
	ld.global.f32 	%f39, [%rd20];
	fma.rn.f32 	%f67, %f38, %f39, %f37;
	add.s32 	%r39, %r39, 8;
	add.s32 	%r38, %r38, %r7;
	add.s64 	%rd52, %rd52, 32;
	setp.ne.s32 	%p6, %r39, 0;
	@%p6 bra 	$L__BB0_4;
$L__BB0_5:
	setp.eq.s32 	%p7, %r4, 0;
	@%p7 bra 	$L__BB0_13;
	and.b32  	%r13, %r18, 3;
	setp.lt.u32 	%p8, %r4, 4;
	@%p8 bra 	$L__BB0_8;
	add.s32 	%r30, %r41, %r3;
	mul.wide.u32 	%rd21, %r30, 4;
	add.s64 	%rd22, %rd2, %rd21;
	ld.global.f32 	%f41, [%rd22];
	mad.lo.s32 	%r31, %r41, %r19, %r2;
	mul.wide.s32 	%rd23, %r31, 4;
	add.s64 	%rd24, %rd1, %rd23;
	ld.global.f32 	%f42, [%rd24];
	fma.rn.f32 	%f43, %f41, %f42, %f67;
	cvt.u64.u32 	%rd25, %r3;
	cvt.u64.u32 	%rd26, %r41;
	add.s64 	%rd27, %rd26, %rd25;
	shl.b64 	%rd28, %rd27, 2;
	add.s64 	%rd29, %rd2, %rd28;
	ld.global.f32 	%f44, [%rd29+4];
	mul.wide.s32 	%rd30, %r19, 4;
	add.s64 	%rd31, %rd24, %rd30;
	ld.global.f32 	%f45, [%rd31];
	fma.rn.f32 	%f46, %f44, %f45, %f43;
	ld.global.f32 	%f47, [%rd29+8];
	add.s64 	%rd32, %rd31, %rd30;
	ld.global.f32 	%f48, [%rd32];
	fma.rn.f32 	%f49, %f47, %f48, %f46;
	ld.global.f32 	%f50, [%rd29+12];
	add.s64 	%rd33, %rd32, %rd30;
	ld.global.f32 	%f51, [%rd33];
	fma.rn.f32 	%f67, %f50, %f51, %f49;
	add.s32 	%r41, %r41, 4;
$L__BB0_8:
	setp.eq.s32 	%p9, %r13, 0;
	@%p9 bra 	$L__BB0_13;
	setp.eq.s32 	%p10, %r13, 1;
	@%p10 bra 	$L__BB0_11;
	add.s32 	%r32, %r41, %r3;
	mul.wide.u32 	%rd34, %r32, 4;
	add.s64 	%rd35, %rd2, %rd34;
	ld.global.f32 	%f53, [%rd35];
	mad.lo.s32 	%r33, %r41, %r19, %r2;
	mul.wide.s32 	%rd36, %r33, 4;
	add.s64 	%rd37, %rd1, %rd36;
	ld.global.f32 	%f54, [%rd37];
	fma.rn.f32 	%f55, %f53, %f54, %f67;
	cvt.u64.u32 	%rd38, %r3;
	cvt.u64.u32 	%rd39, %r41;
	add.s64 	%rd40, %rd39, %rd38;
	shl.b64 	%rd41, %rd40, 2;
	add.s64 	%rd42, %rd2, %rd41;
	ld.global.f32 	%f56, [%rd42+4];
	mul.wide.s32 	%rd43, %r19, 4;
	add.s64 	%rd44, %rd37, %rd43;
	ld.global.f32 	%f57, [%rd44];
	fma.rn.f32 	%f67, %f56, %f57, %f55;
	add.s32 	%r41, %r41, 2;
$L__BB0_11:
	and.b32  	%r34, %r18, 1;
	setp.eq.b32 	%p11, %r34, 1;
	not.pred 	%p12, %p11;
	@%p12 bra 	$L__BB0_13;
	add.s32 	%r35, %r41, %r3;
	mul.wide.u32 	%rd45, %r35, 4;
	add.s64 	%rd46, %rd2, %rd45;
	ld.global.f32 	%f58, [%rd46];
	mad.lo.s32 	%r36, %r41, %r19, %r2;
	mul.wide.s32 	%rd47, %r36, 4;
	add.s64 	%rd48, %rd1, %rd47;
	ld.global.f32 	%f59, [%rd48];
	fma.rn.f32 	%f67, %f58, %f59, %f67;
$L__BB0_13:
	mad.lo.s32 	%r37, %r19, %r25, %r2;
	cvta.to.global.u64 	%rd49, %rd6;
	mul.wide.s32 	%rd50, %r37, 4;
	add.s64 	%rd51, %rd49, %rd50;
	st.global.f32 	[%rd51], %f67;
$L__BB0_14:
	ret;

}


// ===== COMPILED SASS (sm_100) =====

	.target	sm_100

	.elftype	@"ET_EXEC"


//--------------------- .note.nv.tkinfo           --------------------------
	.section	.note.nv.tkinfo,"",@"SHT_NOTE"
	.sectionflags	@"SHF_NOTE_NV_TKINFO"
	.tkinfo
        /*0018*/ 	.word	0x00000002
        /*0030*/ 	.string	""
        /*0030*/ 	.string	"ptxas"
        /*0030*/ 	.string	"Cuda compilation tools, release 13.0, V13.0.88"
        /*0030*/ 	.string	"Build cuda_13.0.r13.0/compiler.36424714_0"
        /*0030*/ 	.string	"-arch sm_100 -m 64 "



//--------------------- .note.nv.cuinfo           --------------------------
	.section	.note.nv.cuinfo,"",@"SHT_NOTE"
	.sectionflags	@"SHF_NOTE_NV_CUINFO"
        /*0018*/ 	.short	0x0002
        /*001a*/ 	.short	0x0064
        /*001c*/ 	.short	0x0082
	.zero		2


//--------------------- .nv.info                  --------------------------
	.section	.nv.info,"",@"SHT_CUDA_INFO"
	.align	4


	//----- nvinfo : EIATTR_REGCOUNT
	.align		4
        /*0000*/ 	.byte	0x04, 0x2f
        /*0002*/ 	.short	(.L_1 - .L_0)
	.align		4
.L_0:
        /*0004*/ 	.word	index@(_Z20MatrixMultiplykernelPfS_S_iii)
        /*0008*/ 	.word	0x00000020


	//----- nvinfo : EIATTR_FRAME_SIZE
	.align		4
.L_1:
        /*000c*/ 	.byte	0x04, 0x11
        /*000e*/ 	.short	(.L_3 - .L_2)
	.align		4
.L_2:
        /*0010*/ 	.word	index@(_Z20MatrixMultiplykernelPfS_S_iii)
        /*0014*/ 	.word	0x00000000


	//----- nvinfo : EIATTR_MIN_STACK_SIZE
	.align		4
.L_3:
        /*0018*/ 	.byte	0x04, 0x12
        /*001a*/ 	.short	(.L_5 - .L_4)
	.align		4
.L_4:
        /*001c*/ 	.word	index@(_Z20MatrixMultiplykernelPfS_S_iii)
        /*0020*/ 	.word	0x00000000
.L_5:


//--------------------- .nv.compat                --------------------------
	.section	.nv.compat,"",@"SHT_CUDA_COMPAT_INFO"
	.align	4
        /*0000*/ 	.byte	0x02, 0x09, 0x00, 0x00, 0x02, 0x02, 0x01, 0x00, 0x02, 0x05, 0x05, 0x00, 0x03, 0x07, 0x01, 0x01
        /*0010*/ 	.byte	0x02, 0x03, 0x00, 0x00, 0x02, 0x06, 0x01, 0x00, 0x04, 0x0b, 0x08, 0x00, 0x09, 0x00, 0x00, 0x00
        /*0020*/ 	.byte	0x00, 0x00, 0x00, 0x00


//--------------------- .nv.info._Z20MatrixMultiplykernelPfS_S_iii --------------------------
	.section	.nv.info._Z20MatrixMultiplykernelPfS_S_iii,"",@"SHT_CUDA_INFO"
	.sectionflags	@""
	.align	4


	//----- nvinfo : EIATTR_CUDA_API_VERSION
	.align		4
        /*0000*/ 	.byte	0x04, 0x37
        /*0002*/ 	.short	(.L_7 - .L_6)
.L_6:
        /*0004*/ 	.word	0x00000082


	//----- nvinfo : EIATTR_KPARAM_INFO
	.align		4
.L_7:
        /*0008*/ 	.byte	0x04, 0x17
        /*000a*/ 	.short	(.L_9 - .L_8)
.L_8:
        /*000c*/ 	.word	0x00000000
        /*0010*/ 	.short	0x0005
        /*0012*/ 	.short	0x0020
        /*0014*/ 	.byte	0x00, 0xf0, 0x11, 0x00


	//----- nvinfo : EIATTR_KPARAM_INFO
	.align		4
.L_9:
        /*0018*/ 	.byte	0x04, 0x17
        /*001a*/ 	.short	(.L_11 - .L_10)
.L_10:
        /*001c*/ 	.word	0x00000000
        /*0020*/ 	.short	0x0004
        /*0022*/ 	.short	0x001c
        /*0024*/ 	.byte	0x00, 0xf0, 0x11, 0x00


	//----- nvinfo : EIATTR_KPARAM_INFO
	.align		4
.L_11:
        /*0028*/ 	.byte	0x04, 0x17
        /*002a*/ 	.short	(.L_13 - .L_12)
.L_12:
        /*002c*/ 	.word	0x00000000
        /*0030*/ 	.short	0x0003
        /*0032*/ 	.short	0x0018
        /*0034*/ 	.byte	0x00, 0xf0, 0x11, 0x00


	//----- nvinfo : EIATTR_KPARAM_INFO
	.align		4
.L_13:
        /*0038*/ 	.byte	0x04, 0x17
        /*003a*/ 	.short	(.L_15 - .L_14)
.L_14:
        /*003c*/ 	.word	0x00000000
        /*0040*/ 	.short	0x0002
        /*0042*/ 	.short	0x0010
        /*0044*/ 	.byte	0x00, 0xf5, 0x21, 0x00


	//----- nvinfo : EIATTR_KPARAM_INFO
	.align		4
.L_15:
        /*0048*/ 	.byte	0x04, 0x17
        /*004a*/ 	.short	(.L_17 - .L_16)
.L_16:
        /*004c*/ 	.word	0x00000000
        /*0050*/ 	.short	0x0001
        /*0052*/ 	.short	0x0008
        /*0054*/ 	.byte	0x00, 0xf5, 0x21, 0x00


	//----- nvinfo : EIATTR_KPARAM_INFO
	.align		4
.L_17:
        /*0058*/ 	.byte	0x04, 0x17
        /*005a*/ 	.short	(.L_19 - .L_18)
.L_18:
        /*005c*/ 	.word	0x00000000
        /*0060*/ 	.short	0x0000
        /*0062*/ 	.short	0x0000
        /*0064*/ 	.byte	0x00, 0xf5, 0x21, 0x00


	//----- nvinfo : EIATTR_SPARSE_MMA_MASK
	.align		4
.L_19:
        /*0068*/ 	.byte	0x03, 0x50
        /*006a*/ 	.short	0x0000


	//----- nvinfo : EIATTR_MAXREG_COUNT
	.align		4
        /*006c*/ 	.byte	0x03, 0x1b
        /*006e*/ 	.short	0x00ff


	//----- nvinfo : EIATTR_MERCURY_ISA_VERSION
	.align		4
        /*0070*/ 	.byte	0x03, 0x5f
        /*0072*/ 	.short	0x0101


	//----- nvinfo : EIATTR_VRC_CTA_INIT_COUNT
	.align		4
        /*0074*/ 	.byte	0x02, 0x4a
	.zero		1
	.zero		1


	//----- nvinfo : EIATTR_EXIT_INSTR_OFFSETS
	.align		4
        /*0078*/ 	.byte	0x04, 0x1c
        /*007a*/ 	.short	(.L_21 - .L_20)


	//   ....[0]....
.L_20:
        /*007c*/ 	.word	0x000000d0


	//   ....[1]....
        /*0080*/ 	.word	0x000008f0


	//----- nvinfo : EIATTR_CBANK_PARAM_SIZE
	.align		4
.L_21:
        /*0084*/ 	.byte	0x03, 0x19
        /*0086*/ 	.short	0x0024


	//----- nvinfo : EIATTR_PARAM_CBANK
	.align		4
        /*0088*/ 	.byte	0x04, 0x0a
        /*008a*/ 	.short	(.L_23 - .L_22)
	.align		4
.L_22:
        /*008c*/ 	.word	index@(.nv.constant0._Z20MatrixMultiplykernelPfS_S_iii)
        /*0090*/ 	.short	0x0380
        /*0092*/ 	.short	0x0024


	//----- nvinfo : EIATTR_SW_WAR
	.align		4
.L_23:
        /*0094*/ 	.byte	0x04, 0x36
        /*0096*/ 	.short	(.L_25 - .L_24)
.L_24:
        /*0098*/ 	.word	0x00000008
.L_25:


//--------------------- .nv.callgraph             --------------------------
	.section	.nv.callgraph,"",@"SHT_CUDA_CALLGRAPH"
	.align	4
	.sectionentsize	8
	.align		4
        /*0000*/ 	.word	0x00000000
	.align		4
        /*0004*/ 	.word	0xffffffff
	.align		4
        /*0008*/ 	.word	0x00000000
	.align		4
        /*000c*/ 	.word	0xfffffffe
	.align		4
        /*0010*/ 	.word	0x00000000
	.align		4
        /*0014*/ 	.word	0xfffffffd
	.align		4
        /*0018*/ 	.word	0x00000000
	.align		4
        /*001c*/ 	.word	0xfffffffc


//--------------------- .text._Z20MatrixMultiplykernelPfS_S_iii --------------------------
	.section	.text._Z20MatrixMultiplykernelPfS_S_iii,"ax",@progbits
	.align	128
        .global         _Z20MatrixMultiplykernelPfS_S_iii
        .type           _Z20MatrixMultiplykernelPfS_S_iii,@function
        .size           _Z20MatrixMultiplykernelPfS_S_iii,(.L_x_5 - _Z20MatrixMultiplykernelPfS_S_iii)
        .other          _Z20MatrixMultiplykernelPfS_S_iii,@"STO_CUDA_ENTRY STV_DEFAULT"
_Z20MatrixMultiplykernelPfS_S_iii:
.text._Z20MatrixMultiplykernelPfS_S_iii:
[----:B------:R-:W-:Y:S01]  /*0000*/  LDC R1, c[0x0][0x37c] ;  /* 0x0000df00ff017b82 */ /* 0x000fe20000000800 */
[----:B------:R-:W0:Y:S07]  /*0010*/  S2R R3, SR_TID.Y ;  /* 0x0000000000037919 */ /* 0x000e2e0000002200 */
[----:B------:R-:W0:Y:S01]  /*0020*/  S2UR UR4, SR_CTAID.Y ;  /* 0x00000000000479c3 */ /* 0x000e220000002600 */
[----:B------:R-:W1:Y:S01]  /*0030*/  LDCU UR6, c[0x0][0x3a0] ;  /* 0x00007400ff0677ac */ /* 0x000e620008000800 */
[----:B------:R-:W2:Y:S06]  /*0040*/  S2R R5, SR_TID.X ;  /* 0x0000000000057919 */ /* 0x000eac0000002100 */
[----:B------:R-:W0:Y:S08]  /*0050*/  LDC R0, c[0x0][0x364] ;  /* 0x0000d900ff007b82 */ /* 0x000e300000000800 */
[----:B------:R-:W2:Y:S08]  /*0060*/  S2UR UR5, SR_CTAID.X ;  /* 0x00000000000579c3 */ /* 0x000eb00000002500 */
[----:B------:R-:W2:Y:S08]  /*0070*/  LDC R16, c[0x0][0x360] ;  /* 0x0000d800ff107b82 */ /* 0x000eb00000000800 */
[----:B------:R-:W3:Y:S01]  /*0080*/  LDC R17, c[0x0][0x39c] ;  /* 0x0000e700ff117b82 */ /* 0x000ee20000000800 */
[----:B0-----:R-:W-:-:S05]  /*0090*/  IMAD R0, R0, UR4, R3 ;  /* 0x0000000400007c24 */ /* 0x001fca000f8e0203 */
[----:B-1----:R-:W-:Y:S01]  /*00a0*/  ISETP.GE.AND P0, PT, R0, UR6, PT ;  /* 0x0000000600007c0c */ /* 0x002fe2000bf06270 */
[----:B--2---:R-:W-:-:S05]  /*00b0*/  IMAD R16, R16, UR5, R5 ;  /* 0x0000000510107c24 */ /* 0x004fca000f8e0205 */
[----:B---3--:R-:W-:-:S13]  /*00c0*/  ISETP.GE.OR P0, PT, R16, R17, P0 ;  /* 0x000000111000720c */ /* 0x008fda0000706670 */
[----:B------:R-:W-:Y:S05]  /*00d0*/  @P0 EXIT ;  /* 0x000000000000094d */ /* 0x000fea0003800000 */
[----:B------:R-:W0:Y:S01]  /*00e0*/  LDC R19, c[0x0][0x398] ;  /* 0x0000e600ff137b82 */ /* 0x000e220000000800 */
[----:B------:R-:W1:Y:S01]  /*00f0*/  LDCU.64 UR4, c[0x0][0x358] ;  /* 0x00006b00ff0477ac */ /* 0x000e620008000a00 */
[----:B------:R-:W-:Y:S01]  /*0100*/  HFMA2 R24, -RZ, RZ, 0, 0 ;  /* 0x00000000ff187431 */ /* 0x000fe200000001ff */
[----:B0-----:R-:W-:-:S13]  /*0110*/  ISETP.GE.AND P0, PT, R19, 0x1, PT ;  /* 0x000000011300780c */ /* 0x001fda0003f06270 */
[----:B-1----:R-:W-:Y:S05]  /*0120*/  @!P0 BRA `(.L_x_0) ;  /* 0x0000000400e08947 */ /* 0x002fea0003800000 */
[C---:B------:R-:W-:Y:S01]  /*0130*/  ISETP.GE.U32.AND P1, PT, R19.reuse, 0x8, PT ;  /* 0x000000081300780c */ /* 0x040fe20003f26070 */
[----:B------:R-:W-:Y:S01]  /*0140*/  IMAD R20, R0, R19, RZ ;  /* 0x0000001300147224 */ /* 0x000fe200078e02ff */
[----:B------:R-:W-:Y:S02]  /*0150*/  LOP3.LUT R27, R19, 0x7, RZ, 0xc0, !PT ;  /* 0x00000007131b7812 */ /* 0x000fe400078ec0ff */
[----:B------:R-:W-:Y:S02]  /*0160*/  MOV R24, RZ ;  /* 0x000000ff00187202 */ /* 0x000fe40000000f00 */
[----:B------:R-:W-:Y:S02]  /*0170*/  ISETP.NE.AND P0, PT, R27, RZ, PT ;  /* 0x000000ff1b00720c */ /* 0x000fe40003f05270 */
[----:B------:R-:W-:-:S05]  /*0180*/  MOV R21, RZ ;  /* 0x000000ff00157202 */ /* 0x000fca0000000f00 */
[----:B------:R-:W-:Y:S06]  /*0190*/  @!P1 BRA `(.L_x_1) ;  /* 0x0000000000c49947 */ /* 0x000fec0003800000 */
[----:B------:R-:W0:Y:S01]  /*01a0*/  LDC.64 R2, c[0x0][0x380] ;  /* 0x0000e000ff027b82 */ /* 0x000e220000000a00 */
[----:B------:R-:W-:Y:S02]  /*01b0*/  LOP3.LUT R21, R19, 0x7ffffff8, RZ, 0xc0, !PT ;  /* 0x7ffffff813157812 */ /* 0x000fe400078ec0ff */
[----:B------:R-:W-:Y:S02]  /*01c0*/  MOV R24, RZ ;  /* 0x000000ff00187202 */ /* 0x000fe40000000f00 */
[----:B------:R-:W-:Y:S02]  /*01d0*/  MOV R18, R16 ;  /* 0x0000001000127202 */ /* 0x000fe40000000f00 */
[----:B------:R-:W-:Y:S01]  /*01e0*/  IADD3 R22, PT, PT, -R21, RZ, RZ ;  /* 0x000000ff15167210 */ /* 0x000fe20007ffe1ff */
[----:B0-----:R-:W-:-:S03]  /*01f0*/  IMAD.WIDE.U32 R2, R20, 0x4, R2 ;  /* 0x0000000414027825 */ /* 0x001fc600078e0002 */
[----:B------:R-:W-:-:S04]  /*0200*/  IADD3 R4, P1, PT, R2, 0x10, RZ ;  /* 0x0000001002047810 */ /* 0x000fc80007f3e0ff */
[----:B------:R-:W-:-:S09]  /*0210*/  IADD3.X R5, PT, PT, RZ, R3, RZ, P1, !PT ;  /* 0x00000003ff057210 */ /* 0x000fd20000ffe4ff */
.L_x_2:
[----:B------:R-:W0:Y:S01]  /*0220*/  LDC.64 R14, c[0x0][0x388] ;  /* 0x0000e200ff0e7b82 */ /* 0x000e220000000a00 */
[----:B------:R-:W-:Y:S02]  /*0230*/  MOV R2, R4 ;  /* 0x0000000400027202 */ /* 0x000fe40000000f00 */
[----:B------:R-:W-:-:S05]  /*0240*/  MOV R3, R5 ;  /* 0x0000000500037202 */ /* 0x000fca0000000f00 */
[----:B------:R-:W2:Y:S04]  /*0250*/  LDG.E R25, desc[UR4][R2.64+-0x10] ;  /* 0xfffff00402197981 */ /* 0x000ea8000c1e1900 */
[----:B------:R-:W3:Y:S04]  /*0260*/  LDG.E R23, desc[UR4][R2.64+-0xc] ;  /* 0xfffff40402177981 */ /* 0x000ee8000c1e1900 */
[----:B------:R-:W4:Y:S04]  /*0270*/  LDG.E R29, desc[UR4][R2.64+-0x8] ;  /* 0xfffff804021d7981 */ /* 0x000f28000c1e1900 */
[----:B------:R-:W5:Y:S01]  /*0280*/  LDG.E R28, desc[UR4][R2.64+-0x4] ;  /* 0xfffffc04021c7981 */ /* 0x000f62000c1e1900 */
[----:B0-----:R-:W-:-:S05]  /*0290*/  IMAD.WIDE R14, R18, 0x4, R14 ;  /* 0x00000004120e7825 */ /* 0x001fca00078e020e */
[----:B------:R0:W2:Y:S01]  /*02a0*/  LDG.E R26, desc[UR4][R14.64] ;  /* 0x000000040e1a7981 */ /* 0x0000a2000c1e1900 */
[----:B------:R-:W-:-:S04]  /*02b0*/  IMAD.WIDE R12, R17, 0x4, R14 ;  /* 0x00000004110c7825 */ /* 0x000fc800078e020e */
[C---:B------:R-:W-:Y:S02]  /*02c0*/  IMAD.WIDE R4, R17.reuse, 0x4, R12 ;  /* 0x0000000411047825 */ /* 0x040fe400078e020c */
[----:B------:R-:W3:Y:S02]  /*02d0*/  LDG.E R12, desc[UR4][R12.64] ;  /* 0x000000040c0c7981 */ /* 0x000ee4000c1e1900 */
[C---:B------:R-:W-:Y:S02]  /*02e0*/  IMAD.WIDE R8, R17.reuse, 0x4, R4 ;  /* 0x0000000411087825 */ /* 0x040fe400078e0204 */
[----:B------:R-:W4:Y:S02]  /*02f0*/  LDG.E R4, desc[UR4][R4.64] ;  /* 0x0000000404047981 */ /* 0x000f24000c1e1900 */
[C---:B------:R-:W-:Y:S02]  /*0300*/  IMAD.WIDE R6, R17.reuse, 0x4, R8 ;  /* 0x0000000411067825 */ /* 0x040fe400078e0208 */
[----:B------:R-:W5:Y:S02]  /*0310*/  LDG.E R8, desc[UR4][R8.64] ;  /* 0x0000000408087981 */ /* 0x000f64000c1e1900 */
[----:B------:R-:W-:-:S02]  /*0320*/  IMAD.WIDE R10, R17, 0x4, R6 ;  /* 0x00000004110a7825 */ /* 0x000fc400078e0206 */
[----:B------:R-:W5:Y:S04]  /*0330*/  LDG.E R5, desc[UR4][R2.64] ;  /* 0x0000000402057981 */ /* 0x000f68000c1e1900 */
[----:B------:R-:W5:Y:S01]  /*0340*/  LDG.E R6, desc[UR4][R6.64] ;  /* 0x0000000406067981 */ /* 0x000f62000c1e1900 */
[----:B0-----:R-:W-:-:S03]  /*0350*/  IMAD.WIDE R14, R17, 0x4, R10 ;  /* 0x00000004110e7825 */ /* 0x001fc600078e020a */
[----:B------:R-:W5:Y:S04]  /*0360*/  LDG.E R10, desc[UR4][R10.64] ;  /* 0x000000040a0a7981 */ /* 0x000f68000c1e1900 */
[----:B------:R-:W5:Y:S04]  /*0370*/  LDG.E R13, desc[UR4][R14.64] ;  /* 0x000000040e0d7981 */ /* 0x000f68000c1e1900 */
[----:B------:R-:W5:Y:S04]  /*0380*/  LDG.E R7, desc[UR4][R2.64+0x4] ;  /* 0x0000040402077981 */ /* 0x000f68000c1e1900 */
[----:B------:R-:W5:Y:S01]  /*0390*/  LDG.E R9, desc[UR4][R2.64+0xc] ;  /* 0x00000c0402097981 */ /* 0x000f62000c1e1900 */
[----:B--2---:R-:W-:Y:S01]  /*03a0*/  FFMA R26, R25, R26, R24 ;  /* 0x0000001a191a7223 */ /* 0x004fe20000000018 */
[----:B------:R-:W-:-:S02]  /*03b0*/  IMAD.WIDE R24, R17, 0x4, R14 ;  /* 0x0000000411187825 */ /* 0x000fc400078e020e */
[----:B------:R-:W2:Y:S04]  /*03c0*/  LDG.E R14, desc[UR4][R2.64+0x8] ;  /* 0x00000804020e7981 */ /* 0x000ea8000c1e1900 */
[----:B------:R-:W2:Y:S01]  /*03d0*/  LDG.E R24, desc[UR4][R24.64] ;  /* 0x0000000418187981 */ /* 0x000ea2000c1e1900 */
[----:B---3--:R-:W-:Y:S01]  /*03e0*/  FFMA R12, R23, R12, R26 ;  /* 0x0000000c170c7223 */ /* 0x008fe2000000001a */
[----:B------:R-:W-:-:S03]  /*03f0*/  IADD3 R22, PT, PT, R22, 0x8, RZ ;  /* 0x0000000816167810 */ /* 0x000fc60007ffe0ff */
[----:B----4-:R-:W-:Y:S01]  /*0400*/  FFMA R29, R29, R4, R12 ;  /* 0x000000041d1d7223 */ /* 0x010fe2000000000c */
[----:B------:R-:W-:-:S03]  /*0410*/  ISETP.NE.AND P1, PT, R22, RZ, PT ;  /* 0x000000ff1600720c */ /* 0x000fc60003f25270 */
[----:B-----5:R-:W-:Y:S01]  /*0420*/  FFMA R8, R28, R8, R29 ;  /* 0x000000081c087223 */ /* 0x020fe2000000001d */
[----:B------:R-:W-:-:S03]  /*0430*/  IADD3 R4, P2, PT, R2, 0x20, RZ ;  /* 0x0000002002047810 */ /* 0x000fc60007f5e0ff */
[----:B------:R-:W-:Y:S01]  /*0440*/  FFMA R6, R5, R6, R8 ;  /* 0x0000000605067223 */ /* 0x000fe20000000008 */
[----:B------:R-:W-:Y:S02]  /*0450*/  IADD3.X R5, PT, PT, RZ, R3, RZ, P2, !PT ;  /* 0x00000003ff057210 */ /* 0x000fe400017fe4ff */
[----:B------:R-:W-:Y:S01]  /*0460*/  LEA R18, R17, R18, 0x3 ;  /* 0x0000001211127211 */ /* 0x000fe200078e18ff */
[----:B------:R-:W-:-:S04]  /*0470*/  FFMA R7, R7, R10, R6 ;  /* 0x0000000a07077223 */ /* 0x000fc80000000006 */
[----:B--2---:R-:W-:-:S04]  /*0480*/  FFMA R14, R14, R13, R7 ;  /* 0x0000000d0e0e7223 */ /* 0x004fc80000000007 */
[----:B------:R-:W-:Y:S01]  /*0490*/  FFMA R24, R9, R24, R14 ;  /* 0x0000001809187223 */ /* 0x000fe2000000000e */
[----:B------:R-:W-:Y:S06]  /*04a0*/  @P1 BRA `(.L_x_2) ;  /* 0xfffffffc005c1947 */ /* 0x000fec000383ffff */
.L_x_1:
[----:B------:R-:W-:Y:S05]  /*04b0*/  @!P0 BRA `(.L_x_0) ;  /* 0x0000000000fc8947 */ /* 0x000fea0003800000 */
[----:B------:R-:W-:Y:S02]  /*04c0*/  ISETP.GE.U32.AND P1, PT, R27, 0x4, PT ;  /* 0x000000041b00780c */ /* 0x000fe40003f26070 */
[----:B------:R-:W-:-:S04]  /*04d0*/  LOP3.LUT R14, R19, 0x3, RZ, 0xc0, !PT ;  /* 0x00000003130e7812 */ /* 0x000fc800078ec0ff */
[----:B------:R-:W-:-:S07]  /*04e0*/  ISETP.NE.AND P0, PT, R14, RZ, PT ;  /* 0x000000ff0e00720c */ /* 0x000fce0003f05270 */
[----:B------:R-:W-:Y:S06]  /*04f0*/  @!P1 BRA `(.L_x_3) ;  /* 0x00000000006c9947 */ /* 0x000fec0003800000 */
[----:B------:R-:W0:Y:S01]  /*0500*/  LDC.64 R4, c[0x0][0x388] ;  /* 0x0000e200ff047b82 */ /* 0x000e220000000a00 */
[----:B------:R-:W1:Y:S01]  /*0510*/  LDCU.64 UR6, c[0x0][0x380] ;  /* 0x00007000ff0677ac */ /* 0x000e620008000a00 */
[----:B------:R-:W-:Y:S01]  /*0520*/  IMAD R7, R21, R17, R16 ;  /* 0x0000001115077224 */ /* 0x000fe200078e0210 */
[CC--:B------:R-:W-:Y:S02]  /*0530*/  IADD3 R3, PT, PT, R20.reuse, R21.reuse, RZ ;  /* 0x0000001514037210 */ /* 0x0c0fe40007ffe0ff */
[----:B------:R-:W-:-:S03]  /*0540*/  IADD3 R8, P1, PT, R20, R21, RZ ;  /* 0x0000001514087210 */ /* 0x000fc60007f3e0ff */
[----:B------:R-:W2:Y:S01]  /*0550*/  LDC.64 R12, c[0x0][0x380] ;  /* 0x0000e000ff0c7b82 */ /* 0x000ea20000000a00 */
[----:B0-----:R-:W-:-:S04]  /*0560*/  IMAD.WIDE R4, R7, 0x4, R4 ;  /* 0x0000000407047825 */ /* 0x001fc800078e0204 */
[----:B------:R-:W-:Y:S02]  /*0570*/  IMAD.WIDE R6, R17, 0x4, R4 ;  /* 0x0000000411067825 */ /* 0x000fe400078e0204 */
[----:B------:R-:W3:Y:S02]  /*0580*/  LDG.E R4, desc[UR4][R4.64] ;  /* 0x0000000404047981 */ /* 0x000ee4000c1e1900 */
[----:B--2---:R-:W-:Y:S01]  /*0590*/  IMAD.WIDE.U32 R12, R3, 0x4, R12 ;  /* 0x00000004030c7825 */ /* 0x004fe200078e000c */
[----:B------:R-:W-:Y:S02]  /*05a0*/  IADD3.X R3, PT, PT, RZ, RZ, RZ, P1, !PT ;  /* 0x000000ffff037210 */ /* 0x000fe40000ffe4ff */
[----:B-1----:R-:W-:-:S03]  /*05b0*/  LEA R2, P1, R8, UR6, 0x2 ;  /* 0x0000000608027c11 */ /* 0x002fc6000f8210ff */
[----:B------:R-:W3:Y:S01]  /*05c0*/  LDG.E R13, desc[UR4][R12.64] ;  /* 0x000000040c0d7981 */ /* 0x000ee2000c1e1900 */
[----:B------:R-:W-:Y:S01]  /*05d0*/  LEA.HI.X R3, R8, UR7, R3, 0x2, P1 ;  /* 0x0000000708037c11 */ /* 0x000fe200088f1403 */
[C---:B------:R-:W-:Y:S02]  /*05e0*/  IMAD.WIDE R8, R17.reuse, 0x4, R6 ;  /* 0x0000000411087825 */ /* 0x040fe400078e0206 */
[----:B------:R-:W2:Y:S04]  /*05f0*/  LDG.E R6, desc[UR4][R6.64] ;  /* 0x0000000406067981 */ /* 0x000ea8000c1e1900 */
[----:B------:R-:W2:Y:S01]  /*0600*/  LDG.E R15, desc[UR4][R2.64+0x4] ;  /* 0x00000404020f7981 */ /* 0x000ea2000c1e1900 */
[----:B------:R-:W-:-:S03]  /*0610*/  IMAD.WIDE R10, R17, 0x4, R8 ;  /* 0x00000004110a7825 */ /* 0x000fc600078e0208 */
[----:B------:R-:W4:Y:S04]  /*0620*/  LDG.E R22, desc[UR4][R8.64] ;  /* 0x0000000408167981 */ /* 0x000f28000c1e1900 */
[----:B------:R-:W4:Y:S04]  /*0630*/  LDG.E R18, desc[UR4][R2.64+0x8] ;  /* 0x0000080402127981 */ /* 0x000f28000c1e1900 */
[----:B------:R-:W5:Y:S04]  /*0640*/  LDG.E R26, desc[UR4][R2.64+0xc] ;  /* 0x00000c04021a7981 */ /* 0x000f68000c1e1900 */
[----:B------:R-:W5:Y:S01]  /*0650*/  LDG.E R10, desc[UR4][R10.64] ;  /* 0x000000040a0a7981 */ /* 0x000f62000c1e1900 */
[----:B------:R-:W-:Y:S01]  /*0660*/  IADD3 R21, PT, PT, R21, 0x4, RZ ;  /* 0x0000000415157810 */ /* 0x000fe20007ffe0ff */
[----:B---3--:R-:W-:-:S04]  /*0670*/  FFMA R24, R13, R4, R24 ;  /* 0x000000040d187223 */ /* 0x008fc80000000018 */
[----:B--2---:R-:W-:-:S04]  /*0680*/  FFMA R15, R15, R6, R24 ;  /* 0x000000060f0f7223 */ /* 0x004fc80000000018 */
[----:B----4-:R-:W-:-:S04]  /*0690*/  FFMA R15, R18, R22, R15 ;  /* 0x00000016120f7223 */ /* 0x010fc8000000000f */
[----:B-----5:R-:W-:-:S07]  /*06a0*/  FFMA R24, R26, R10, R15 ;  /* 0x0000000a1a187223 */ /* 0x020fce000000000f */
.L_x_3:
[----:B------:R-:W-:Y:S05]  /*06b0*/  @!P0 BRA `(.L_x_0) ;  /* 0x00000000007c8947 */ /* 0x000fea0003800000 */
[----:B------:R-:W-:Y:S01]  /*06c0*/  ISETP.NE.AND P1, PT, R14, 0x1, PT ;  /* 0x000000010e00780c */ /* 0x000fe20003f25270 */
[----:B------:R-:W0:Y:S01]  /*06d0*/  LDC.64 R10, c[0x0][0x380] ;  /* 0x0000e000ff0a7b82 */ /* 0x000e220000000a00 */
[----:B------:R-:W-:-:S04]  /*06e0*/  LOP3.LUT R19, R19, 0x1, RZ, 0xc0, !PT ;  /* 0x0000000113137812 */ /* 0x000fc800078ec0ff */
[----:B------:R-:W-:-:S03]  /*06f0*/  ISETP.NE.U32.AND P0, PT, R19, 0x1, PT ;  /* 0x000000011300780c */ /* 0x000fc60003f05070 */
[----:B------:R-:W1:Y:S04]  /*0700*/  LDC.64 R8, c[0x0][0x388] ;  /* 0x0000e200ff087b82 */ /* 0x000e680000000a00 */
[CC--:B------:R-:W-:Y:S02]  /*0710*/  @P1 IADD3 R13, PT, PT, R20.reuse, R21.reuse, RZ ;  /* 0x00000015140d1210 */ /* 0x0c0fe40007ffe0ff */
[----:B------:R-:W-:Y:S02]  /*0720*/  @P1 IADD3 R12, P2, PT, R20, R21, RZ ;  /* 0x00000015140c1210 */ /* 0x000fe40007f5e0ff */
[----:B------:R-:W2:Y:S02]  /*0730*/  @P1 LDC.64 R2, c[0x0][0x380] ;  /* 0x0000e000ff021b82 */ /* 0x000ea40000000a00 */
[----:B------:R-:W-:-:S06]  /*0740*/  @P1 IADD3.X R14, PT, PT, RZ, RZ, RZ, P2, !PT ;  /* 0x000000ffff0e1210 */ /* 0x000fcc00017fe4ff */
[----:B------:R-:W3:Y:S01]  /*0750*/  LDC.64 R4, c[0x0][0x380] ;  /* 0x0000e000ff047b82 */ /* 0x000ee20000000a00 */
[----:B0-----:R-:W-:-:S04]  /*0760*/  @P1 IMAD.WIDE.U32 R10, R13, 0x4, R10 ;  /* 0x000000040d0a1825 */ /* 0x001fc800078e000a */
[C---:B------:R-:W-:Y:S01]  /*0770*/  @P1 IMAD R13, R21.reuse, R17, R16 ;  /* 0x00000011150d1224 */ /* 0x040fe200078e0210 */
[----:B------:R-:W-:Y:S01]  /*0780*/  @P1 IADD3 R21, PT, PT, R21, 0x2, RZ ;  /* 0x0000000215151810 */ /* 0x000fe20007ffe0ff */
[----:B------:R-:W4:Y:S01]  /*0790*/  @P1 LDG.E R11, desc[UR4][R10.64] ;  /* 0x000000040a0b1981 */ /* 0x000f22000c1e1900 */
[----:B------:R-:W0:Y:S01]  /*07a0*/  LDC.64 R6, c[0x0][0x388] ;  /* 0x0000e200ff067b82 */ /* 0x000e220000000a00 */
[----:B-1----:R-:W-:Y:S01]  /*07b0*/  @P1 IMAD.WIDE R8, R13, 0x4, R8 ;  /* 0x000000040d081825 */ /* 0x002fe200078e0208 */
[----:B------:R-:W-:Y:S02]  /*07c0*/  @!P0 IADD3 R15, PT, PT, R20, R21, RZ ;  /* 0x00000015140f8210 */ /* 0x000fe40007ffe0ff */
[----:B--2---:R-:W-:Y:S01]  /*07d0*/  @P1 LEA R2, P2, R12, R2, 0x2 ;  /* 0x000000020c021211 */ /* 0x004fe200078410ff */
[----:B------:R-:W-:-:S03]  /*07e0*/  @!P0 IMAD R21, R21, R17, R16 ;  /* 0x0000001115158224 */ /* 0x000fc600078e0210 */
[----:B------:R-:W-:Y:S01]  /*07f0*/  @P1 LEA.HI.X R3, R12, R3, R14, 0x2, P2 ;  /* 0x000000030c031211 */ /* 0x000fe200010f140e */
[----:B------:R-:W-:Y:S01]  /*0800*/  @P1 IMAD.WIDE R12, R17, 0x4, R8 ;  /* 0x00000004110c1825 */ /* 0x000fe200078e0208 */
[----:B------:R-:W4:Y:S03]  /*0810*/  @P1 LDG.E R14, desc[UR4][R8.64] ;  /* 0x00000004080e1981 */ /* 0x000f26000c1e1900 */
[----:B---3--:R-:W-:Y:S01]  /*0820*/  @!P0 IMAD.WIDE.U32 R4, R15, 0x4, R4 ;  /* 0x000000040f048825 */ /* 0x008fe200078e0004 */
[----:B------:R-:W2:Y:S04]  /*0830*/  @P1 LDG.E R2, desc[UR4][R2.64+0x4] ;  /* 0x0000040402021981 */ /* 0x000ea8000c1e1900 */
[----:B------:R-:W2:Y:S01]  /*0840*/  @P1 LDG.E R12, desc[UR4][R12.64] ;  /* 0x000000040c0c1981 */ /* 0x000ea2000c1e1900 */
[----:B0-----:R-:W-:-:S03]  /*0850*/  @!P0 IMAD.WIDE R6, R21, 0x4, R6 ;  /* 0x0000000415068825 */ /* 0x001fc600078e0206 */
[----:B------:R-:W3:Y:S04]  /*0860*/  @!P0 LDG.E R5, desc[UR4][R4.64] ;  /* 0x0000000404058981 */ /* 0x000ee8000c1e1900 */
[----:B------:R-:W3:Y:S01]  /*0870*/  @!P0 LDG.E R6, desc[UR4][R6.64] ;  /* 0x0000000406068981 */ /* 0x000ee2000c1e1900 */
[----:B----4-:R-:W-:-:S04]  /*0880*/  @P1 FFMA R11, R11, R14, R24 ;  /* 0x0000000e0b0b1223 */ /* 0x010fc80000000018 */
[----:B--2---:R-:W-:-:S04]  /*0890*/  @P1 FFMA R24, R2, R12, R11 ;  /* 0x0000000c02181223 */ /* 0x004fc8000000000b */
[----:B---3--:R-:W-:-:S07]  /*08a0*/  @!P0 FFMA R24, R5, R6, R24 ;  /* 0x0000000605188223 */ /* 0x008fce0000000018 */
.L_x_0:
[----:B------:R-:W0:Y:S01]  /*08b0*/  LDC.64 R2, c[0x0][0x390] ;  /* 0x0000e400ff027b82 */ /* 0x000e220000000a00 */
[----:B------:R-:W-:-:S04]  /*08c0*/  IMAD R17, R0, R17, R16 ;  /* 0x0000001100117224 */ /* 0x000fc800078e0210 */
[----:B0-----:R-:W-:-:S05]  /*08d0*/  IMAD.WIDE R2, R17, 0x4, R2 ;  /* 0x0000000411027825 */ /* 0x001fca00078e0202 */
[----:B------:R-:W-:Y:S01]  /*08e0*/  STG.E desc[UR4][R2.64], R24 ;  /* 0x0000001802007986 */ /* 0x000fe2000c101904 */
[----:B------:R-:W-:Y:S05]  /*08f0*/  EXIT ;  /* 0x000000000000794d */ /* 0x000fea0003800000 */
.L_x_4:
[----:B------:R-:W-:-:S00]  /*0900*/  BRA `(.L_x_4) ;  /* 0xfffffffc00fc7947 */ /* 0x000fc0000383ffff */
[----:B------:R-:W-:-:S00]  /*0910*/  NOP ;  /* 0x0000000000007918 */ /* 0x000fc00000000000 */
        /* <DEDUP_REMOVED lines=14> */
.L_x_5:


//--------------------- .nv.shared.reserved.0     --------------------------
	.section	.nv.shared.reserved.0,"aw",@nobits
	.weak		__nv_reservedSMEM_offset_0_alias
	.size		__nv_reservedSMEM_offset_0_alias, 0, 64
	.other		__nv_reservedSMEM_offset_0_alias,@"STO_CUDA_RESERVED_SHARED STV_DEFAULT"
__nv_reservedSMEM_offset_0_alias:
	.zero		0
	.zero		64


//--------------------- .nv.constant0._Z20MatrixMultiplykernelPfS_S_iii --------------------------
	.section	.nv.constant0._Z20MatrixMultiplykernelPfS_S_iii,"a",@progbits
	.sectionflags	@""
	.align	4
.nv.constant0._Z20MatrixMultiplykernelPfS_S_iii:
	.zero		932


//--------------------- SYMBOLS --------------------------

	.type		.nv.reservedSmem.offset0,@object
	.size		.nv.reservedSmem.offset0,0x4
